	.headerflags	@"EF_CUDA_TEXMODE_UNIFIED EF_CUDA_64BIT_ADDRESS EF_CUDA_ACCELERATORS EF_CUDA_SM90 EF_CUDA_VIRTUAL_SM(EF_CUDA_SM90)"
	.elftype	@"ET_EXEC"


//--------------------- .nv.info                  --------------------------
	.section	.nv.info,"",@"SHT_CUDA_INFO"
	.align	4


	//----- nvinfo : EIATTR_REGCOUNT
	.align		4
        /*0000*/ 	.byte	0x04, 0x2f
        /*0002*/ 	.short	(.L_3 - .L_2)
	.align		4
.L_2:
        /*0004*/ 	.word	index@(triton_poi_fused__native_batch_norm_legit_no_training_46)
        /*0008*/ 	.word	0x00000012


	//----- nvinfo : EIATTR_MIN_STACK_SIZE
	.align		4
.L_3:
        /*000c*/ 	.byte	0x04, 0x12
        /*000e*/ 	.short	(.L_5 - .L_4)
	.align		4
.L_4:
        /*0010*/ 	.word	index@(triton_poi_fused__native_batch_norm_legit_no_training_46)
        /*0014*/ 	.word	0x00000000


	//----- nvinfo : EIATTR_FRAME_SIZE
	.align		4
.L_5:
        /*0018*/ 	.byte	0x04, 0x11
        /*001a*/ 	.short	(.L_7 - .L_6)
	.align		4
.L_6:
        /*001c*/ 	.word	index@(triton_poi_fused__native_batch_norm_legit_no_training_46)
        /*0020*/ 	.word	0x00000000


	//----- nvinfo : EIATTR_MIN_STACK_SIZE
	.align		4
.L_7:
        /*0024*/ 	.byte	0x04, 0x12
        /*0026*/ 	.short	(.L_9 - .L_8)
	.align		4
.L_8:
        /*0028*/ 	.word	index@(triton_poi_fused__native_batch_norm_legit_no_training_46)
        /*002c*/ 	.word	0x00000000
.L_9:


//--------------------- .nv.info.triton_poi_fused__native_batch_norm_legit_no_training_46 --------------------------
	.section	.nv.info.triton_poi_fused__native_batch_norm_legit_no_training_46,"",@"SHT_CUDA_INFO"
	.sectionflags	@""
	.align	4


	//----- nvinfo : EIATTR_CUDA_API_VERSION
	.align		4
        /*0000*/ 	.byte	0x04, 0x37
        /*0002*/ 	.short	(.L_11 - .L_10)
.L_10:
        /*0004*/ 	.word	0x0000007c


	//----- nvinfo : EIATTR_KPARAM_INFO
	.align		4
.L_11:
        /*0008*/ 	.byte	0x04, 0x17
        /*000a*/ 	.short	(.L_13 - .L_12)
.L_12:
        /*000c*/ 	.word	0x00000000
        /*0010*/ 	.short	0x0006
        /*0012*/ 	.short	0x0030
        /*0014*/ 	.byte	0x00, 0xf0, 0x11, 0x00


	//----- nvinfo : EIATTR_KPARAM_INFO
	.align		4
.L_13:
        /*0018*/ 	.byte	0x04, 0x17
        /*001a*/ 	.short	(.L_15 - .L_14)
.L_14:
        /*001c*/ 	.word	0x00000000
        /*0020*/ 	.short	0x0005
        /*0022*/ 	.short	0x0028
        /*0024*/ 	.byte	0x00, 0xf4, 0x21, 0x00


	//----- nvinfo : EIATTR_KPARAM_INFO
	.align		4
.L_15:
        /*0028*/ 	.byte	0x04, 0x17
        /*002a*/ 	.short	(.L_17 - .L_16)
.L_16:
        /*002c*/ 	.word	0x00000000
        /*0030*/ 	.short	0x0004
        /*0032*/ 	.short	0x0020
        /*0034*/ 	.byte	0x00, 0xf4, 0x21, 0x00


	//----- nvinfo : EIATTR_KPARAM_INFO
	.align		4
.L_17:
        /*0038*/ 	.byte	0x04, 0x17
        /*003a*/ 	.short	(.L_19 - .L_18)
.L_18:
        /*003c*/ 	.word	0x00000000
        /*0040*/ 	.short	0x0003
        /*0042*/ 	.short	0x0018
        /*0044*/ 	.byte	0x00, 0xf4, 0x21, 0x00


	//----- nvinfo : EIATTR_KPARAM_INFO
	.align		4
.L_19:
        /*0048*/ 	.byte	0x04, 0x17
        /*004a*/ 	.short	(.L_21 - .L_20)
.L_20:
        /*004c*/ 	.word	0x00000000
        /*0050*/ 	.short	0x0002
        /*0052*/ 	.short	0x0010
        /*0054*/ 	.byte	0x00, 0xf4, 0x21, 0x00


	//----- nvinfo : EIATTR_KPARAM_INFO
	.align		4
.L_21:
        /*0058*/ 	.byte	0x04, 0x17
        /*005a*/ 	.short	(.L_23 - .L_22)
.L_22:
        /*005c*/ 	.word	0x00000000
        /*0060*/ 	.short	0x0001
        /*0062*/ 	.short	0x0008
        /*0064*/ 	.byte	0x00, 0xf4, 0x21, 0x00


	//----- nvinfo : EIATTR_KPARAM_INFO
	.align		4
.L_23:
        /*0068*/ 	.byte	0x04, 0x17
        /*006a*/ 	.short	(.L_25 - .L_24)
.L_24:
        /*006c*/ 	.word	0x00000000
        /*0070*/ 	.short	0x0000
        /*0072*/ 	.short	0x0000
        /*0074*/ 	.byte	0x00, 0xf4, 0x21, 0x00


	//----- nvinfo : EIATTR_SPARSE_MMA_MASK
	.align		4
.L_25:
        /*0078*/ 	.byte	0x03, 0x50
        /*007a*/ 	.short	0x0000


	//----- nvinfo : EIATTR_MAXREG_COUNT
	.align		4
        /*007c*/ 	.byte	0x03, 0x1b
        /*007e*/ 	.short	0x00ff


	//----- nvinfo : EIATTR_EXIT_INSTR_OFFSETS
	.align		4
        /*0080*/ 	.byte	0x04, 0x1c
        /*0082*/ 	.short	(.L_27 - .L_26)


	//   ....[0]....
.L_26:
        /*0084*/ 	.word	0x00000390


	//----- nvinfo : EIATTR_REQNTID
	.align		4
.L_27:
        /*0088*/ 	.byte	0x04, 0x10
        /*008a*/ 	.short	(.L_29 - .L_28)
.L_28:
        /*008c*/ 	.word	0x00000080
        /*0090*/ 	.word	0x00000001
        /*0094*/ 	.word	0x00000001


	//----- nvinfo : EIATTR_CBANK_PARAM_SIZE
	.align		4
.L_29:
        /*0098*/ 	.byte	0x03, 0x19
        /*009a*/ 	.short	0x0034


	//----- nvinfo : EIATTR_PARAM_CBANK
	.align		4
        /*009c*/ 	.byte	0x04, 0x0a
        /*009e*/ 	.short	(.L_31 - .L_30)
	.align		4
.L_30:
        /*00a0*/ 	.word	index@(.nv.constant0.triton_poi_fused__native_batch_norm_legit_no_training_46)
        /*00a4*/ 	.short	0x0210
        /*00a6*/ 	.short	0x0034


	//----- nvinfo : EIATTR_SW_WAR
	.align		4
.L_31:
        /*00a8*/ 	.byte	0x04, 0x36
        /*00aa*/ 	.short	(.L_33 - .L_32)
.L_32:
        /*00ac*/ 	.word	0x00000008
.L_33:


//--------------------- .nv.callgraph             --------------------------
	.section	.nv.callgraph,"",@"SHT_CUDA_CALLGRAPH"
	.align	4
	.sectionentsize	8
	.align		4
        /*0000*/ 	.word	0x00000000
	.align		4
        /*0004*/ 	.word	0xffffffff
	.align		4
        /*0008*/ 	.word	0x00000000
	.align		4
        /*000c*/ 	.word	0xfffffffe
	.align		4
        /*0010*/ 	.word	0x00000000
	.align		4
        /*0014*/ 	.word	0xfffffffd
	.align		4
        /*0018*/ 	.word	0x00000000
	.align		4
        /*001c*/ 	.word	0xfffffffc


//--------------------- .nv.constant4             --------------------------
	.section	.nv.constant4,"a",@progbits
	.align	8
	.align		8
.nv.constant4:
        /*0000*/ 	.dword	_$_str
	.align		8
        /*0008*/ 	.dword	_$_str_$_2


//--------------------- .text.triton_poi_fused__native_batch_norm_legit_no_training_46 --------------------------
	.section	.text.triton_poi_fused__native_batch_norm_legit_no_training_46,"ax",@progbits
	.align	128
        .global         triton_poi_fused__native_batch_norm_legit_no_training_46
        .type           triton_poi_fused__native_batch_norm_legit_no_training_46,@function
        .size           triton_poi_fused__native_batch_norm_legit_no_training_46,(.L_x_1 - triton_poi_fused__native_batch_norm_legit_no_training_46)
        .other          triton_poi_fused__native_batch_norm_legit_no_training_46,@"STO_CUDA_ENTRY STV_DEFAULT"
triton_poi_fused__native_batch_norm_legit_no_training_46:
.text.triton_poi_fused__native_batch_norm_legit_no_training_46:
[----:B------:R-:W-:Y:S01]  /*0000*/  LDC R1, c[0x0][0x28] ;  /* 0x00000a00ff017b82 */ /* 0x000fe20000000800 */
[----:B------:R-:W1:Y:S07]  /*0010*/  S2R R0, SR_TID.X ;  /* 0x0000000000007919 */ /* 0x000e6e0000002100 */
[----:B------:R-:W2:Y:S01]  /*0020*/  LDC.64 R2, c[0x0][0x220] ;  /* 0x00008800ff027b82 */ /* 0x000ea20000000a00 */
[----:B------:R-:W-:Y:S01]  /*0030*/  ULDC.64 UR4, c[0x0][0x208] ;  /* 0x0000820000047ab9 */ /* 0x000fe20000000a00 */
[----:B------:R-:W3:Y:S06]  /*0040*/  S2R R7, SR_CTAID.X ;  /* 0x0000000000077919 */ /* 0x000eec0000002500 */
[----:B------:R-:W4:Y:S08]  /*0050*/  LDC.64 R8, c[0x0][0x228] ;  /* 0x00008a00ff087b82 */ /* 0x000f300000000a00 */
[----:B------:R-:W5:Y:S01]  /*0060*/  LDC.64 R10, c[0x0][0x230] ;  /* 0x00008c00ff0a7b82 */ /* 0x000f620000000a00 */
[----:B-1----:R-:W-:-:S02]  /*0070*/  SHF.L.U32 R0, R0, 0x1, RZ ;  /* 0x0000000100007819 */ /* 0x002fc400000006ff */
[----:B---3--:R-:W-:Y:S02]  /*0080*/  SHF.R.S32.HI R5, RZ, 0x17, R7 ;  /* 0x00000017ff057819 */ /* 0x008fe40000011407 */
[----:B------:R-:W-:Y:S02]  /*0090*/  LOP3.LUT R0, R0, 0xfe, RZ, 0xc0, !PT ;  /* 0x000000fe00007812 */ /* 0x000fe400078ec0ff */
[----:B------:R-:W-:Y:S02]  /*00a0*/  SGXT R5, R5, 0x1 ;  /* 0x000000010505781a */ /* 0x000fe40000000200 */
[----:B------:R-:W-:Y:S02]  /*00b0*/  LEA R0, R7, R0, 0x8 ;  /* 0x0000000007007211 */ /* 0x000fe400078e40ff */
[----:B------:R-:W1:Y:S02]  /*00c0*/  LDC.64 R6, c[0x0][0x218] ;  /* 0x00008600ff067b82 */ /* 0x000e640000000a00 */
[----:B------:R-:W-:-:S04]  /*00d0*/  LEA.HI R5, R5, R0, RZ, 0x7 ;  /* 0x0000000005057211 */ /* 0x000fc800078f38ff */
[----:B------:R-:W-:-:S04]  /*00e0*/  LOP3.LUT R5, R5, 0xffffff80, RZ, 0xc0, !PT ;  /* 0xffffff8005057812 */ /* 0x000fc800078ec0ff */
[----:B------:R-:W-:Y:S02]  /*00f0*/  IADD3 R13, R0, -R5, RZ ;  /* 0x80000005000d7210 */ /* 0x000fe40007ffe0ff */
[----:B------:R-:W3:Y:S03]  /*0100*/  LDC.64 R4, c[0x0][0x210] ;  /* 0x00008400ff047b82 */ /* 0x000ee60000000a00 */
[----:B--2---:R-:W-:-:S06]  /*0110*/  IMAD.WIDE R2, R13, 0x4, R2 ;  /* 0x000000040d027825 */ /* 0x004fcc00078e0202 */
[----:B------:R-:W2:Y:S01]  /*0120*/  LDG.E.EL.64 R2, desc[UR4][R2.64] ;  /* 0x0000000402027981 */ /* 0x000ea2000c2e1b00 */
[----:B-1----:R-:W-:-:S06]  /*0130*/  IMAD.WIDE R6, R13, 0x4, R6 ;  /* 0x000000040d067825 */ /* 0x002fcc00078e0206 */
[----:B------:R-:W2:Y:S01]  /*0140*/  LDG.E.EL.64 R6, desc[UR4][R6.64] ;  /* 0x0000000406067981 */ /* 0x000ea2000c2e1b00 */
[----:B---3--:R-:W-:-:S06]  /*0150*/  IMAD.WIDE R4, R0, 0x4, R4 ;  /* 0x0000000400047825 */ /* 0x008fcc00078e0204 */
[----:B------:R-:W3:Y:S01]  /*0160*/  LDG.E.64 R4, desc[UR4][R4.64] ;  /* 0x0000000404047981 */ /* 0x000ee2000c1e1b00 */
[----:B----4-:R-:W-:-:S04]  /*0170*/  IMAD.WIDE R8, R13, 0x4, R8 ;  /* 0x000000040d087825 */ /* 0x010fc800078e0208 */
[----:B-----5:R-:W-:Y:S02]  /*0180*/  IMAD.WIDE R10, R13, 0x4, R10 ;  /* 0x000000040d0a7825 */ /* 0x020fe400078e020a */
[----:B------:R-:W4:Y:S04]  /*0190*/  LDG.E.EL.64 R8, desc[UR4][R8.64] ;  /* 0x0000000408087981 */ /* 0x000f28000c2e1b00 */
[----:B------:R-:W4:Y:S01]  /*01a0*/  LDG.E.EL.64 R10, desc[UR4][R10.64] ;  /* 0x000000040a0a7981 */ /* 0x000f22000c2e1b00 */
[----:B------:R-:W-:Y:S01]  /*01b0*/  HFMA2.MMA R15, -RZ, RZ, 1.625, 0 ;  /* 0x3e800000ff0f7435 */ /* 0x000fe200000001ff */
[----:B--2---:R-:W-:Y:S01]  /*01c0*/  FADD R2, R2, 9.9999997473787516356e-06 ;  /* 0x3727c5ac02027421 */ /* 0x004fe20000000000 */
[----:B------:R-:W-:-:S03]  /*01d0*/  FADD R12, R3, 9.9999997473787516356e-06 ;  /* 0x3727c5ac030c7421 */ /* 0x000fc60000000000 */
[----:B------:R1:W2:Y:S08]  /*01e0*/  MUFU.SQRT R13, R2 ;  /* 0x00000002000d7308 */ /* 0x0002b00000002000 */
[----:B------:R-:W5:Y:S01]  /*01f0*/  MUFU.SQRT R14, R12 ;  /* 0x0000000c000e7308 */ /* 0x000f620000002000 */
[----:B-1----:R-:W1:Y:S01]  /*0200*/  LDC.64 R2, c[0x0][0x238] ;  /* 0x00008e00ff027b82 */ /* 0x002e620000000a00 */
[----:B--2---:R-:W-:-:S02]  /*0210*/  FSETP.GT.AND P0, PT, R13, 8.50705917302346158658e+37, PT ;  /* 0x7e8000000d00780b */ /* 0x004fc40003f04000 */
[----:B------:R-:W-:Y:S02]  /*0220*/  FSETP.GEU.AND P2, PT, R13, 1.175494350822287508e-38, PT ;  /* 0x008000000d00780b */ /* 0x000fe40003f4e000 */
[C---:B-----5:R-:W-:Y:S02]  /*0230*/  FSETP.GT.AND P1, PT, R14.reuse, 8.50705917302346158658e+37, PT ;  /* 0x7e8000000e00780b */ /* 0x060fe40003f24000 */
[----:B------:R-:W-:-:S07]  /*0240*/  FSETP.GEU.AND P3, PT, R14, 1.175494350822287508e-38, PT ;  /* 0x008000000e00780b */ /* 0x000fce0003f6e000 */
[----:B------:R-:W-:-:S04]  /*0250*/  @P0 FMUL R13, R13, 0.25 ;  /* 0x3e8000000d0d0820 */ /* 0x000fc80000400000 */
[----:B------:R-:W-:Y:S01]  /*0260*/  @!P2 FMUL R13, R13, 16777216 ;  /* 0x4b8000000d0da820 */ /* 0x000fe20000400000 */
[----:B------:R-:W-:-:S04]  /*0270*/  @P1 FMUL R14, R14, 0.25 ;  /* 0x3e8000000e0e1820 */ /* 0x000fc80000400000 */
[----:B------:R-:W-:Y:S01]  /*0280*/  @!P3 FMUL R14, R14, 16777216 ;  /* 0x4b8000000e0eb820 */ /* 0x000fe20000400000 */
[----:B------:R-:W2:Y:S01]  /*0290*/  MUFU.RCP R13, R13 ;  /* 0x0000000d000d7308 */ /* 0x000ea20000001000 */
[----:B------:R-:W-:-:S07]  /*02a0*/  FSEL R12, R15, 1, P0 ;  /* 0x3f8000000f0c7808 */ /* 0x000fce0000000000 */
[----:B------:R-:W5:Y:S01]  /*02b0*/  MUFU.RCP R14, R14 ;  /* 0x0000000e000e7308 */ /* 0x000f620000001000 */
[----:B------:R-:W-:Y:S01]  /*02c0*/  FSEL R15, R15, 1, P1 ;  /* 0x3f8000000f0f7808 */ /* 0x000fe20000800000 */
[----:B------:R-:W-:Y:S01]  /*02d0*/  @!P2 FMUL R12, R12, 16777216 ;  /* 0x4b8000000c0ca820 */ /* 0x000fe20000400000 */
[----:B---3--:R-:W-:-:S03]  /*02e0*/  FADD R4, R4, -R6 ;  /* 0x8000000604047221 */ /* 0x008fc60000000000 */
[----:B------:R-:W-:Y:S01]  /*02f0*/  @!P3 FMUL R15, R15, 16777216 ;  /* 0x4b8000000f0fb820 */ /* 0x000fe20000400000 */
[----:B------:R-:W-:Y:S01]  /*0300*/  FADD R5, R5, -R7 ;  /* 0x8000000705057221 */ /* 0x000fe20000000000 */
[----:B--2---:R-:W-:Y:S02]  /*0310*/  FMUL R13, R13, R12 ;  /* 0x0000000c0d0d7220 */ /* 0x004fe40000400000 */
[----:B-----5:R-:W-:Y:S02]  /*0320*/  FMUL R6, R14, R15 ;  /* 0x0000000f0e067220 */ /* 0x020fe40000400000 */
[----:B------:R-:W-:Y:S02]  /*0330*/  FMUL R13, R4, R13 ;  /* 0x0000000d040d7220 */ /* 0x000fe40000400000 */
[----:B------:R-:W-:Y:S01]  /*0340*/  FMUL R6, R5, R6 ;  /* 0x0000000605067220 */ /* 0x000fe20000400000 */
[----:B-1----:R-:W-:-:S04]  /*0350*/  IMAD.WIDE R2, R0, 0x4, R2 ;  /* 0x0000000400027825 */ /* 0x002fc800078e0202 */
[----:B----4-:R-:W-:Y:S01]  /*0360*/  FFMA R8, R8, R13, R10 ;  /* 0x0000000d08087223 */ /* 0x010fe2000000000a */
[----:B------:R-:W-:-:S05]  /*0370*/  FFMA R9, R9, R6, R11 ;  /* 0x0000000609097223 */ /* 0x000fca000000000b */
[----:B------:R-:W-:Y:S01]  /*0380*/  STG.E.64 desc[UR4][R2.64], R8 ;  /* 0x0000000802007986 */ /* 0x000fe2000c101b04 */
[----:B------:R-:W-:Y:S05]  /*0390*/  EXIT ;  /* 0x000000000000794d */ /* 0x000fea0003800000 */
.L_x_0:
[----:B------:R-:W-:-:S00]  /*03a0*/  BRA `(.L_x_0) ;  /* 0xfffffffc00fc7947 */ /* 0x000fc0000383ffff */
[----:B------:R-:W-:-:S00]  /*03b0*/  NOP ;  /* 0x0000000000007918 */ /* 0x000fc00000000000 */
        /* <DEDUP_REMOVED lines=12> */
.L_x_1:


//--------------------- .nv.global.init           --------------------------
	.section	.nv.global.init,"aw",@progbits
.nv.global.init:
	.type		_$_str,@object
	.size		_$_str,(_$_str_$_2 - _$_str)
_$_str:
        /*0000*/ 	.byte	0x5f, 0x5f, 0x43, 0x55, 0x44, 0x41, 0x5f, 0x46, 0x54, 0x5a, 0x00
	.type		_$_str_$_2,@object
	.size		_$_str_$_2,(.L_1 - _$_str_$_2)
_$_str_$_2:
        /*000b*/ 	.byte	0x5f, 0x5f, 0x43, 0x55, 0x44, 0x41, 0x5f, 0x50, 0x52, 0x45, 0x43, 0x5f, 0x53, 0x51, 0x52, 0x54
        /*001b*/ 	.byte	0x00
.L_1:


//--------------------- .nv.constant0.triton_poi_fused__native_batch_norm_legit_no_training_46 --------------------------
	.section	.nv.constant0.triton_poi_fused__native_batch_norm_legit_no_training_46,"a",@progbits
	.sectionflags	@""
	.align	4
.nv.constant0.triton_poi_fused__native_batch_norm_legit_no_training_46:
	.zero		580
